	.headerflags	@"EF_CUDA_TEXMODE_UNIFIED EF_CUDA_64BIT_ADDRESS EF_CUDA_SM86 EF_CUDA_VIRTUAL_SM(EF_CUDA_SM86)"
	.elftype	@"ET_EXEC"


//--------------------- .nv.info                  --------------------------
	.section	.nv.info,"",@"SHT_CUDA_INFO"
	.align	4


	//----- nvinfo : EIATTR_REGCOUNT
	.align		4
        /*0000*/ 	.byte	0x04, 0x2f
        /*0002*/ 	.short	(.L_1 - .L_0)
	.align		4
.L_0:
        /*0004*/ 	.word	index@(triton_poi_fused_clone_11)
        /*0008*/ 	.word	0x0000000a


	//----- nvinfo : EIATTR_MIN_STACK_SIZE
	.align		4
.L_1:
        /*000c*/ 	.byte	0x04, 0x12
        /*000e*/ 	.short	(.L_3 - .L_2)
	.align		4
.L_2:
        /*0010*/ 	.word	index@(triton_poi_fused_clone_11)
        /*0014*/ 	.word	0x00000000


	//----- nvinfo : EIATTR_FRAME_SIZE
	.align		4
.L_3:
        /*0018*/ 	.byte	0x04, 0x11
        /*001a*/ 	.short	(.L_5 - .L_4)
	.align		4
.L_4:
        /*001c*/ 	.word	index@(triton_poi_fused_clone_11)
        /*0020*/ 	.word	0x00000000


	//----- nvinfo : EIATTR_MIN_STACK_SIZE
	.align		4
.L_5:
        /*0024*/ 	.byte	0x04, 0x12
        /*0026*/ 	.short	(.L_7 - .L_6)
	.align		4
.L_6:
        /*0028*/ 	.word	index@(triton_poi_fused_clone_11)
        /*002c*/ 	.word	0x00000000
.L_7:


//--------------------- .nv.info.triton_poi_fused_clone_11 --------------------------
	.section	.nv.info.triton_poi_fused_clone_11,"",@"SHT_CUDA_INFO"
	.sectionflags	@""
	.align	4


	//----- nvinfo : EIATTR_CUDA_API_VERSION
	.align		4
        /*0000*/ 	.byte	0x04, 0x37
        /*0002*/ 	.short	(.L_9 - .L_8)
.L_8:
        /*0004*/ 	.word	0x0000007c


	//----- nvinfo : EIATTR_SW2861232_WAR
	.align		4
.L_9:
        /*0008*/ 	.byte	0x01, 0x35
	.zero		2


	//----- nvinfo : EIATTR_PARAM_CBANK
	.align		4
        /*000c*/ 	.byte	0x04, 0x0a
        /*000e*/ 	.short	(.L_11 - .L_10)
	.align		4
.L_10:
        /*0010*/ 	.word	index@(.nv.constant0.triton_poi_fused_clone_11)
        /*0014*/ 	.short	0x0160
        /*0016*/ 	.short	0x0020


	//----- nvinfo : EIATTR_CBANK_PARAM_SIZE
	.align		4
.L_11:
        /*0018*/ 	.byte	0x03, 0x19
        /*001a*/ 	.short	0x0020


	//----- nvinfo : EIATTR_KPARAM_INFO
	.align		4
        /*001c*/ 	.byte	0x04, 0x17
        /*001e*/ 	.short	(.L_13 - .L_12)
.L_12:
        /*0020*/ 	.word	0x00000000
        /*0024*/ 	.short	0x0003
        /*0026*/ 	.short	0x0018
        /*0028*/ 	.byte	0x00, 0xf4, 0x21, 0x00


	//----- nvinfo : EIATTR_KPARAM_INFO
	.align		4
.L_13:
        /*002c*/ 	.byte	0x04, 0x17
        /*002e*/ 	.short	(.L_15 - .L_14)
.L_14:
        /*0030*/ 	.word	0x00000000
        /*0034*/ 	.short	0x0002
        /*0036*/ 	.short	0x0010
        /*0038*/ 	.byte	0x00, 0xf0, 0x11, 0x00


	//----- nvinfo : EIATTR_KPARAM_INFO
	.align		4
.L_15:
        /*003c*/ 	.byte	0x04, 0x17
        /*003e*/ 	.short	(.L_17 - .L_16)
.L_16:
        /*0040*/ 	.word	0x00000000
        /*0044*/ 	.short	0x0001
        /*0046*/ 	.short	0x0008
        /*0048*/ 	.byte	0x00, 0xf4, 0x21, 0x00


	//----- nvinfo : EIATTR_KPARAM_INFO
	.align		4
.L_17:
        /*004c*/ 	.byte	0x04, 0x17
        /*004e*/ 	.short	(.L_19 - .L_18)
.L_18:
        /*0050*/ 	.word	0x00000000
        /*0054*/ 	.short	0x0000
        /*0056*/ 	.short	0x0000
        /*0058*/ 	.byte	0x00, 0xf4, 0x21, 0x00


	//----- nvinfo : EIATTR_MAXREG_COUNT
	.align		4
.L_19:
        /*005c*/ 	.byte	0x03, 0x1b
        /*005e*/ 	.short	0x00ff


	//----- nvinfo : EIATTR_EXIT_INSTR_OFFSETS
	.align		4
        /*0060*/ 	.byte	0x04, 0x1c
        /*0062*/ 	.short	(.L_21 - .L_20)


	//   ....[0]....
.L_20:
        /*0064*/ 	.word	0x000001b0


	//----- nvinfo : EIATTR_REQNTID
	.align		4
.L_21:
        /*0068*/ 	.byte	0x04, 0x10
        /*006a*/ 	.short	(.L_23 - .L_22)
.L_22:
        /*006c*/ 	.word	0x00000100
        /*0070*/ 	.word	0x00000001
        /*0074*/ 	.word	0x00000001
.L_23:


//--------------------- .nv.callgraph             --------------------------
	.section	.nv.callgraph,"",@"SHT_CUDA_CALLGRAPH"
	.align	4
	.sectionentsize	8
	.align		4
        /*0000*/ 	.word	0x00000000
	.align		4
        /*0004*/ 	.word	0xffffffff
	.align		4
        /*0008*/ 	.word	0x00000000
	.align		4
        /*000c*/ 	.word	0xfffffffe
	.align		4
        /*0010*/ 	.word	0x00000000
	.align		4
        /*0014*/ 	.word	0xfffffffd
	.align		4
        /*0018*/ 	.word	0x00000000
	.align		4
        /*001c*/ 	.word	0xfffffffc


//--------------------- .nv.rel.action            --------------------------
	.section	.nv.rel.action,"",@"SHT_CUDA_RELOCINFO"
	.align	8
	.sectionentsize	8
        /*0000*/ 	.byte	0x73, 0x00, 0x00, 0x00, 0x00, 0x00, 0x00, 0x00, 0x00, 0x00, 0x00, 0x11, 0x25, 0x00, 0x05, 0x36


//--------------------- .nv.constant0.triton_poi_fused_clone_11 --------------------------
	.section	.nv.constant0.triton_poi_fused_clone_11,"a",@progbits
	.sectionflags	@""
	.align	4
.nv.constant0.triton_poi_fused_clone_11:
	.zero		384


//--------------------- .text.triton_poi_fused_clone_11 --------------------------
	.section	.text.triton_poi_fused_clone_11,"ax",@progbits
	.sectioninfo	@"SHI_REGISTERS=10"
	.align	128
        .global         triton_poi_fused_clone_11
        .type           triton_poi_fused_clone_11,@function
        .size           triton_poi_fused_clone_11,(.L_x_1 - triton_poi_fused_clone_11)
        .other          triton_poi_fused_clone_11,@"STO_CUDA_ENTRY STV_DEFAULT"
triton_poi_fused_clone_11:
.text.triton_poi_fused_clone_11:
[----:B------:R-:W-:Y:S02]  /*0000*/  IMAD.MOV.U32 R1, RZ, RZ, c[0x0][0x28] ;  /* 0x00000a00ff017624 */ /* 0x000fe400078e00ff */
[----:B------:R-:W0:Y:S01]  /*0010*/  S2R R0, SR_TID.X ;  /* 0x0000000000007919 */ /* 0x000e220000002100 */
[----:B------:R-:W-:-:S03]  /*0020*/  ULDC.64 UR4, c[0x0][0x118] ;  /* 0x0000460000047ab9 */ /* 0x000fc60000000a00 */
[----:B------:R-:W1:Y:S01]  /*0030*/  S2R R5, SR_CTAID.X ;  /* 0x0000000000057919 */ /* 0x000e620000002500 */
[----:B0-----:R-:W-:Y:S01]  /*0040*/  IMAD.SHL.U32 R0, R0, 0x2, RZ ;  /* 0x0000000200007824 */ /* 0x001fe200078e00ff */
[----:B-1----:R-:W-:-:S04]  /*0050*/  SHF.R.S32.HI R3, RZ, 0x16, R5 ;  /* 0x00000016ff037819 */ /* 0x002fc80000011405 */
[----:B------:R-:W-:Y:S02]  /*0060*/  LOP3.LUT R0, R0, 0x1fe, RZ, 0xc0, !PT ;  /* 0x000001fe00007812 */ /* 0x000fe400078ec0ff */
[----:B------:R-:W-:-:S03]  /*0070*/  SGXT R3, R3, 0x1 ;  /* 0x000000010303781a */ /* 0x000fc60000000200 */
[----:B------:R-:W-:-:S04]  /*0080*/  IMAD R0, R5, 0x200, R0 ;  /* 0x0000020005007824 */ /* 0x000fc800078e0200 */
[----:B------:R-:W-:Y:S01]  /*0090*/  IMAD.HI R6, R0, 0x2aaaaaab, RZ ;  /* 0x2aaaaaab00067827 */ /* 0x000fe200078e02ff */
[----:B------:R-:W-:-:S04]  /*00a0*/  LEA.HI R3, R3, R0, RZ, 0x7 ;  /* 0x0000000003037211 */ /* 0x000fc800078f38ff */
[----:B------:R-:W-:Y:S02]  /*00b0*/  SHF.R.S32.HI R2, RZ, 0x7, R3 ;  /* 0x00000007ff027819 */ /* 0x000fe40000011403 */
[----:B------:R-:W-:Y:S02]  /*00c0*/  SHF.R.U32.HI R7, RZ, 0x1f, R6 ;  /* 0x0000001fff077819 */ /* 0x000fe40000011606 */
[----:B------:R-:W-:Y:S01]  /*00d0*/  LOP3.LUT R3, R3, 0xffffff80, RZ, 0xc0, !PT ;  /* 0xffffff8003037812 */ /* 0x000fe200078ec0ff */
[----:B------:R-:W-:Y:S01]  /*00e0*/  IMAD.HI R4, R2, 0x2aaaaaab, RZ ;  /* 0x2aaaaaab02047827 */ /* 0x000fe200078e02ff */
[----:B------:R-:W-:Y:S02]  /*00f0*/  LEA.HI.SX32 R6, R6, R7, 0x17 ;  /* 0x0000000706067211 */ /* 0x000fe400078fbaff */
[----:B------:R-:W-:Y:S02]  /*0100*/  IADD3 R3, R0, -R3, RZ ;  /* 0x8000000300037210 */ /* 0x000fe40007ffe0ff */
[----:B------:R-:W-:-:S02]  /*0110*/  SHF.R.U32.HI R5, RZ, 0x1f, R4 ;  /* 0x0000001fff057819 */ /* 0x000fc40000011604 */
[----:B------:R-:W-:Y:S01]  /*0120*/  MOV R7, 0x2 ;  /* 0x0000000200077802 */ /* 0x000fe20000000f00 */
[----:B------:R-:W-:Y:S01]  /*0130*/  IMAD R6, R6, 0x80, R3 ;  /* 0x0000008006067824 */ /* 0x000fe200078e0203 */
[----:B------:R-:W-:-:S05]  /*0140*/  LEA.HI R5, R4, R5, RZ, 0x1e ;  /* 0x0000000504057211 */ /* 0x000fca00078ff0ff */
[----:B------:R-:W-:-:S04]  /*0150*/  IMAD R5, R5, -0x18, R2 ;  /* 0xffffffe805057824 */ /* 0x000fc800078e0202 */
[----:B------:R-:W-:-:S04]  /*0160*/  IMAD R2, R5, 0x80800, R6 ;  /* 0x0008080005027824 */ /* 0x000fc800078e0206 */
[----:B------:R-:W-:-:S06]  /*0170*/  IMAD.WIDE R2, R2, R7, c[0x0][0x160] ;  /* 0x0000580002027625 */ /* 0x000fcc00078e0207 */
[----:B------:R-:W2:Y:S01]  /*0180*/  LDG.E R3, [R2.64] ;  /* 0x0000000402037981 */ /* 0x000ea2000c1e1900 */
[----:B------:R-:W-:-:S05]  /*0190*/  IMAD.WIDE R4, R0, R7, c[0x0][0x168] ;  /* 0x00005a0000047625 */ /* 0x000fca00078e0207 */
[----:B--2---:R-:W-:Y:S01]  /*01a0*/  STG.E [R4.64], R3 ;  /* 0x0000000304007986 */ /* 0x004fe2000c101904 */
[----:B------:R-:W-:Y:S05]  /*01b0*/  EXIT ;  /* 0x000000000000794d */ /* 0x000fea0003800000 */
.L_x_0:
[----:B------:R-:W-:-:S00]  /*01c0*/  BRA `(.L_x_0) ;  /* 0xfffffff000007947 */ /* 0x000fc0000383ffff */
[----:B------:R-:W-:-:S00]  /*01d0*/  NOP ;  /* 0x0000000000007918 */ /* 0x000fc00000000000 */
        /* <DEDUP_REMOVED lines=10> */
.L_x_1:
